//
// Generated by NVIDIA NVVM Compiler
//
// Compiler Build ID: CL-36424714
// Cuda compilation tools, release 13.0, V13.0.88
// Based on NVVM 20.0.0
//

.version 9.0
.target sm_100
.address_size 64

	// .globl	_ZN4solr16normalize_kernelEPKiPfi

.visible .entry _ZN4solr16normalize_kernelEPKiPfi(
	.param .u64 .ptr .align 1 _ZN4solr16normalize_kernelEPKiPfi_param_0,
	.param .u64 .ptr .align 1 _ZN4solr16normalize_kernelEPKiPfi_param_1,
	.param .u32 _ZN4solr16normalize_kernelEPKiPfi_param_2
)
{
	.reg .pred 	%p<5>;
	.reg .b32 	%r<17>;
	.reg .b32 	%f<28>;
	.reg .b64 	%rd<9>;

	ld.param.u64 	%rd3, [_ZN4solr16normalize_kernelEPKiPfi_param_0];
	ld.param.u64 	%rd4, [_ZN4solr16normalize_kernelEPKiPfi_param_1];
	ld.param.u32 	%r6, [_ZN4solr16normalize_kernelEPKiPfi_param_2];
	mov.u32 	%r7, %ctaid.x;
	mov.u32 	%r1, %ntid.x;
	mov.u32 	%r8, %tid.x;
	mad.lo.s32 	%r16, %r7, %r1, %r8;
	setp.ge.s32 	%p1, %r16, %r6;
	@%p1 bra 	$L__BB0_3;
	mov.u32 	%r9, %nctaid.x;
	mul.lo.s32 	%r3, %r1, %r9;
	cvta.to.global.u64 	%rd1, %rd3;
	cvta.to.global.u64 	%rd2, %rd4;
$L__BB0_2:
	mul.wide.s32 	%rd5, %r16, 4;
	add.s64 	%rd6, %rd1, %rd5;
	ld.global.nc.u32 	%r10, [%rd6];
	mul.lo.s32 	%r11, %r10, 3;
	mul.wide.s32 	%rd7, %r11, 4;
	add.s64 	%rd8, %rd2, %rd7;
	ld.global.f32 	%f1, [%rd8];
	ld.global.f32 	%f2, [%rd8+4];
	ld.global.f32 	%f3, [%rd8+8];
	abs.f32 	%f4, %f1;
	abs.f32 	%f5, %f2;
	abs.f32 	%f6, %f3;
	add.f32 	%f7, %f4, %f5;
	add.f32 	%f8, %f7, %f6;
	min.f32 	%f9, %f4, %f5;
	max.f32 	%f10, %f4, %f5;
	min.f32 	%f11, %f10, %f6;
	max.f32 	%f12, %f10, %f6;
	mov.b32 	%r12, %f12;
	and.b32  	%r13, %r12, -33554432;
	xor.b32  	%r14, %r13, 2122317824;
	mov.b32 	%f13, %r14;
	mul.f32 	%f14, %f11, %f13;
	mul.f32 	%f15, %f9, %f13;
	mul.f32 	%f16, %f12, %f13;
	mul.f32 	%f17, %f14, %f14;
	fma.rn.f32 	%f18, %f15, %f15, %f17;
	fma.rn.f32 	%f19, %f16, %f16, %f18;
	sqrt.rn.f32 	%f20, %f19;
	or.b32  	%r15, %r13, 8388608;
	mov.b32 	%f21, %r15;
	mul.f32 	%f22, %f20, %f21;
	setp.gt.f32 	%p2, %f8, %f12;
	selp.f32 	%f23, %f22, %f8, %p2;
	setp.eq.f32 	%p3, %f12, 0f7F800000;
	selp.f32 	%f24, 0f7F800000, %f23, %p3;
	div.rn.f32 	%f25, %f1, %f24;
	st.global.f32 	[%rd8], %f25;
	div.rn.f32 	%f26, %f2, %f24;
	st.global.f32 	[%rd8+4], %f26;
	div.rn.f32 	%f27, %f3, %f24;
	st.global.f32 	[%rd8+8], %f27;
	add.s32 	%r16, %r16, %r3;
	setp.lt.s32 	%p4, %r16, %r6;
	@%p4 bra 	$L__BB0_2;
$L__BB0_3:
	ret;

}


// ===== COMPILED SASS (sm_100) =====

	.target	sm_100

	.elftype	@"ET_EXEC"


//--------------------- .note.nv.tkinfo           --------------------------
	.section	.note.nv.tkinfo,"",@"SHT_NOTE"
	.sectionflags	@"SHF_NOTE_NV_TKINFO"
	.tkinfo
        /*0018*/ 	.word	0x00000002
        /*0030*/ 	.string	""
        /*0030*/ 	.string	"ptxas"
        /*0030*/ 	.string	"Cuda compilation tools, release 13.0, V13.0.88"
        /*0030*/ 	.string	"Build cuda_13.0.r13.0/compiler.36424714_0"
        /*0030*/ 	.string	"-arch sm_100 -m 64 "



//--------------------- .note.nv.cuinfo           --------------------------
	.section	.note.nv.cuinfo,"",@"SHT_NOTE"
	.sectionflags	@"SHF_NOTE_NV_CUINFO"
        /*0018*/ 	.short	0x0002
        /*001a*/ 	.short	0x0064
        /*001c*/ 	.short	0x0082
	.zero		2


//--------------------- .nv.info                  --------------------------
	.section	.nv.info,"",@"SHT_CUDA_INFO"
	.align	4


	//----- nvinfo : EIATTR_REGCOUNT
	.align		4
        /*0000*/ 	.byte	0x04, 0x2f
        /*0002*/ 	.short	(.L_1 - .L_0)
	.align		4
.L_0:
        /*0004*/ 	.word	index@(_ZN4solr16normalize_kernelEPKiPfi)
        /*0008*/ 	.word	0x00000018


	//----- nvinfo : EIATTR_FRAME_SIZE
	.align		4
.L_1:
        /*000c*/ 	.byte	0x04, 0x11
        /*000e*/ 	.short	(.L_3 - .L_2)
	.align		4
.L_2:
        /*0010*/ 	.word	index@($__internal_1_$__cuda_sm3x_div_rn_noftz_f32_slowpath)
        /*0014*/ 	.word	0x00000000


	//----- nvinfo : EIATTR_FRAME_SIZE
	.align		4
.L_3:
        /*0018*/ 	.byte	0x04, 0x11
        /*001a*/ 	.short	(.L_5 - .L_4)
	.align		4
.L_4:
        /*001c*/ 	.word	index@($__internal_0_$__cuda_sm20_sqrt_rn_f32_slowpath)
        /*0020*/ 	.word	0x00000000


	//----- nvinfo : EIATTR_FRAME_SIZE
	.align		4
.L_5:
        /*0024*/ 	.byte	0x04, 0x11
        /*0026*/ 	.short	(.L_7 - .L_6)
	.align		4
.L_6:
        /*0028*/ 	.word	index@(_ZN4solr16normalize_kernelEPKiPfi)
        /*002c*/ 	.word	0x00000000


	//----- nvinfo : EIATTR_MIN_STACK_SIZE
	.align		4
.L_7:
        /*0030*/ 	.byte	0x04, 0x12
        /*0032*/ 	.short	(.L_9 - .L_8)
	.align		4
.L_8:
        /*0034*/ 	.word	index@(_ZN4solr16normalize_kernelEPKiPfi)
        /*0038*/ 	.word	0x00000000
.L_9:


//--------------------- .nv.compat                --------------------------
	.section	.nv.compat,"",@"SHT_CUDA_COMPAT_INFO"
	.align	4
        /*0000*/ 	.byte	0x02, 0x09, 0x00, 0x00, 0x02, 0x02, 0x01, 0x00, 0x02, 0x05, 0x05, 0x00, 0x03, 0x07, 0x01, 0x01
        /*0010*/ 	.byte	0x02, 0x03, 0x00, 0x00, 0x02, 0x06, 0x01, 0x00, 0x04, 0x0b, 0x08, 0x00, 0x01, 0x00, 0x00, 0x00
        /*0020*/ 	.byte	0x00, 0x00, 0x00, 0x00


//--------------------- .nv.info._ZN4solr16normalize_kernelEPKiPfi --------------------------
	.section	.nv.info._ZN4solr16normalize_kernelEPKiPfi,"",@"SHT_CUDA_INFO"
	.sectionflags	@""
	.align	4


	//----- nvinfo : EIATTR_CUDA_API_VERSION
	.align		4
        /*0000*/ 	.byte	0x04, 0x37
        /*0002*/ 	.short	(.L_11 - .L_10)
.L_10:
        /*0004*/ 	.word	0x00000082


	//----- nvinfo : EIATTR_KPARAM_INFO
	.align		4
.L_11:
        /*0008*/ 	.byte	0x04, 0x17
        /*000a*/ 	.short	(.L_13 - .L_12)
.L_12:
        /*000c*/ 	.word	0x00000000
        /*0010*/ 	.short	0x0002
        /*0012*/ 	.short	0x0010
        /*0014*/ 	.byte	0x00, 0xf0, 0x11, 0x00


	//----- nvinfo : EIATTR_KPARAM_INFO
	.align		4
.L_13:
        /*0018*/ 	.byte	0x04, 0x17
        /*001a*/ 	.short	(.L_15 - .L_14)
.L_14:
        /*001c*/ 	.word	0x00000000
        /*0020*/ 	.short	0x0001
        /*0022*/ 	.short	0x0008
        /*0024*/ 	.byte	0x00, 0xf5, 0x21, 0x00


	//----- nvinfo : EIATTR_KPARAM_INFO
	.align		4
.L_15:
        /*0028*/ 	.byte	0x04, 0x17
        /*002a*/ 	.short	(.L_17 - .L_16)
.L_16:
        /*002c*/ 	.word	0x00000000
        /*0030*/ 	.short	0x0000
        /*0032*/ 	.short	0x0000
        /*0034*/ 	.byte	0x00, 0xf5, 0x21, 0x00


	//----- nvinfo : EIATTR_SPARSE_MMA_MASK
	.align		4
.L_17:
        /*0038*/ 	.byte	0x03, 0x50
        /*003a*/ 	.short	0x0000


	//----- nvinfo : EIATTR_MAXREG_COUNT
	.align		4
        /*003c*/ 	.byte	0x03, 0x1b
        /*003e*/ 	.short	0x00ff


	//----- nvinfo : EIATTR_MERCURY_ISA_VERSION
	.align		4
        /*0040*/ 	.byte	0x03, 0x5f
        /*0042*/ 	.short	0x0101


	//----- nvinfo : EIATTR_VRC_CTA_INIT_COUNT
	.align		4
        /*0044*/ 	.byte	0x02, 0x4a
	.zero		1
	.zero		1


	//----- nvinfo : EIATTR_EXIT_INSTR_OFFSETS
	.align		4
        /*0048*/ 	.byte	0x04, 0x1c
        /*004a*/ 	.short	(.L_19 - .L_18)


	//   ....[0]....
.L_18:
        /*004c*/ 	.word	0x00000070


	//   ....[1]....
        /*0050*/ 	.word	0x00000640


	//----- nvinfo : EIATTR_CRS_STACK_SIZE
	.align		4
.L_19:
        /*0054*/ 	.byte	0x04, 0x1e
        /*0056*/ 	.short	(.L_21 - .L_20)
.L_20:
        /*0058*/ 	.word	0x00000000


	//----- nvinfo : EIATTR_CBANK_PARAM_SIZE
	.align		4
.L_21:
        /*005c*/ 	.byte	0x03, 0x19
        /*005e*/ 	.short	0x0014


	//----- nvinfo : EIATTR_PARAM_CBANK
	.align		4
        /*0060*/ 	.byte	0x04, 0x0a
        /*0062*/ 	.short	(.L_23 - .L_22)
	.align		4
.L_22:
        /*0064*/ 	.word	index@(.nv.constant0._ZN4solr16normalize_kernelEPKiPfi)
        /*0068*/ 	.short	0x0380
        /*006a*/ 	.short	0x0014


	//----- nvinfo : EIATTR_SW_WAR
	.align		4
.L_23:
        /*006c*/ 	.byte	0x04, 0x36
        /*006e*/ 	.short	(.L_25 - .L_24)
.L_24:
        /*0070*/ 	.word	0x00000008
.L_25:


//--------------------- .nv.callgraph             --------------------------
	.section	.nv.callgraph,"",@"SHT_CUDA_CALLGRAPH"
	.align	4
	.sectionentsize	8
	.align		4
        /*0000*/ 	.word	0x00000000
	.align		4
        /*0004*/ 	.word	0xffffffff
	.align		4
        /*0008*/ 	.word	0x00000000
	.align		4
        /*000c*/ 	.word	0xfffffffe
	.align		4
        /*0010*/ 	.word	0x00000000
	.align		4
        /*0014*/ 	.word	0xfffffffd
	.align		4
        /*0018*/ 	.word	0x00000000
	.align		4
        /*001c*/ 	.word	0xfffffffc


//--------------------- .text._ZN4solr16normalize_kernelEPKiPfi --------------------------
	.section	.text._ZN4solr16normalize_kernelEPKiPfi,"ax",@progbits
	.align	128
        .global         _ZN4solr16normalize_kernelEPKiPfi
        .type           _ZN4solr16normalize_kernelEPKiPfi,@function
        .size           _ZN4solr16normalize_kernelEPKiPfi,(.L_x_24 - _ZN4solr16normalize_kernelEPKiPfi)
        .other          _ZN4solr16normalize_kernelEPKiPfi,@"STO_CUDA_ENTRY STV_DEFAULT"
_ZN4solr16normalize_kernelEPKiPfi:
.text._ZN4solr16normalize_kernelEPKiPfi:
[----:B------:R-:W-:Y:S01]  /*0000*/  LDC R1, c[0x0][0x37c] ;  /* 0x0000df00ff017b82 */ /* 0x000fe20000000800 */
[----:B------:R-:W0:Y:S07]  /*0010*/  S2R R5, SR_TID.X ;  /* 0x0000000000057919 */ /* 0x000e2e0000002100 */
[----:B------:R-:W0:Y:S01]  /*0020*/  S2UR UR4, SR_CTAID.X ;  /* 0x00000000000479c3 */ /* 0x000e220000002500 */
[----:B------:R-:W1:Y:S07]  /*0030*/  LDCU UR5, c[0x0][0x390] ;  /* 0x00007200ff0577ac */ /* 0x000e6e0008000800 */
[----:B------:R-:W0:Y:S02]  /*0040*/  LDC R12, c[0x0][0x360] ;  /* 0x0000d800ff0c7b82 */ /* 0x000e240000000800 */
[----:B0-----:R-:W-:-:S05]  /*0050*/  IMAD R5, R12, UR4, R5 ;  /* 0x000000040c057c24 */ /* 0x001fca000f8e0205 */
[----:B-1----:R-:W-:-:S13]  /*0060*/  ISETP.GE.AND P0, PT, R5, UR5, PT ;  /* 0x0000000505007c0c */ /* 0x002fda000bf06270 */
[----:B------:R-:W-:Y:S05]  /*0070*/  @P0 EXIT ;  /* 0x000000000000094d */ /* 0x000fea0003800000 */
[----:B------:R-:W0:Y:S01]  /*0080*/  LDC.64 R10, c[0x0][0x380] ;  /* 0x0000e000ff0a7b82 */ /* 0x000e220000000a00 */
[----:B------:R-:W1:Y:S01]  /*0090*/  LDCU UR4, c[0x0][0x370] ;  /* 0x00006e00ff0477ac */ /* 0x000e620008000800 */
[----:B------:R-:W2:Y:S06]  /*00a0*/  LDCU.64 UR6, c[0x0][0x358] ;  /* 0x00006b00ff0677ac */ /* 0x000eac0008000a00 */
[----:B------:R-:W3:Y:S01]  /*00b0*/  LDC.64 R8, c[0x0][0x388] ;  /* 0x0000e200ff087b82 */ /* 0x000ee20000000a00 */
[----:B------:R-:W4:Y:S01]  /*00c0*/  LDCU UR5, c[0x0][0x390] ;  /* 0x00007200ff0577ac */ /* 0x000f220008000800 */
[----:B-1----:R-:W-:-:S07]  /*00d0*/  IMAD R12, R12, UR4, RZ ;  /* 0x000000040c0c7c24 */ /* 0x002fce000f8e02ff */
.L_x_9:
[----:B0-----:R-:W-:-:S06]  /*00e0*/  IMAD.WIDE R16, R5, 0x4, R10 ;  /* 0x0000000405107825 */ /* 0x001fcc00078e020a */
[----:B--2---:R-:W2:Y:S02]  /*00f0*/  LDG.E.CONSTANT R16, desc[UR6][R16.64] ;  /* 0x0000000610107981 */ /* 0x004ea4000c1e9900 */
[----:B-12---:R-:W-:-:S04]  /*0100*/  IMAD R7, R16, 0x3, RZ ;  /* 0x0000000310077824 */ /* 0x006fc800078e02ff */
[----:B---3--:R-:W-:-:S05]  /*0110*/  IMAD.WIDE R6, R7, 0x4, R8 ;  /* 0x0000000407067825 */ /* 0x008fca00078e0208 */
[----:B------:R-:W2:Y:S04]  /*0120*/  LDG.E R3, desc[UR6][R6.64] ;  /* 0x0000000606037981 */ /* 0x000ea8000c1e1900 */
[----:B------:R-:W2:Y:S04]  /*0130*/  LDG.E R0, desc[UR6][R6.64+0x4] ;  /* 0x0000040606007981 */ /* 0x000ea8000c1e1900 */
[----:B------:R-:W3:Y:S01]  /*0140*/  LDG.E R2, desc[UR6][R6.64+0x8] ;  /* 0x0000080606027981 */ /* 0x000ee2000c1e1900 */
[----:B------:R-:W-:Y:S01]  /*0150*/  IMAD.IADD R5, R12, 0x1, R5 ;  /* 0x000000010c057824 */ /* 0x000fe200078e0205 */
[----:B------:R-:W-:Y:S04]  /*0160*/  BSSY.RECONVERGENT B0, `(.L_x_0) ;  /* 0x000001c000007945 */ /* 0x000fe80003800200 */
[----:B----4-:R-:W-:-:S02]  /*0170*/  ISETP.GE.AND P2, PT, R5, UR5, PT ;  /* 0x0000000505007c0c */ /* 0x010fc4000bf46270 */
[CC--:B--2---:R-:W-:Y:S02]  /*0180*/  FMNMX R15, |R3|.reuse, |R0|.reuse, !PT ;  /* 0x40000000030f7209 */ /* 0x0c4fe40007800200 */
[----:B------:R-:W-:Y:S02]  /*0190*/  FMNMX R4, |R3|, |R0|, PT ;  /* 0x4000000003047209 */ /* 0x000fe40003800200 */
[CC--:B---3--:R-:W-:Y:S02]  /*01a0*/  FMNMX R13, |R2|.reuse, R15.reuse, !PT ;  /* 0x0000000f020d7209 */ /* 0x0c8fe40007800200 */
[----:B------:R-:W-:Y:S02]  /*01b0*/  FMNMX R15, |R2|, R15, PT ;  /* 0x0000000f020f7209 */ /* 0x000fe40003800200 */
[----:B------:R-:W-:-:S04]  /*01c0*/  LOP3.LUT R14, R13, 0xfe000000, RZ, 0xc0, !PT ;  /* 0xfe0000000d0e7812 */ /* 0x000fc800078ec0ff */
[----:B------:R-:W-:-:S05]  /*01d0*/  LOP3.LUT R18, R14, 0x7e800000, RZ, 0x3c, !PT ;  /* 0x7e8000000e127812 */ /* 0x000fca00078e3cff */
[-C--:B------:R-:W-:Y:S01]  /*01e0*/  FMUL R15, R15, R18.reuse ;  /* 0x000000120f0f7220 */ /* 0x080fe20000400000 */
[-C--:B------:R-:W-:Y:S01]  /*01f0*/  FMUL R4, R4, R18.reuse ;  /* 0x0000001204047220 */ /* 0x080fe20000400000 */
[----:B------:R-:W-:Y:S02]  /*0200*/  FMUL R18, R13, R18 ;  /* 0x000000120d127220 */ /* 0x000fe40000400000 */
[----:B------:R-:W-:-:S04]  /*0210*/  FMUL R15, R15, R15 ;  /* 0x0000000f0f0f7220 */ /* 0x000fc80000400000 */
[----:B------:R-:W-:-:S04]  /*0220*/  FFMA R15, R4, R4, R15 ;  /* 0x00000004040f7223 */ /* 0x000fc8000000000f */
[----:B------:R-:W-:Y:S01]  /*0230*/  FFMA R19, R18, R18, R15 ;  /* 0x0000001212137223 */ /* 0x000fe2000000000f */
[----:B------:R-:W-:-:S03]  /*0240*/  FADD R15, |R3|, |R0| ;  /* 0x40000000030f7221 */ /* 0x000fc60000000200 */
[----:B------:R-:W-:Y:S01]  /*0250*/  VIADD R4, R19, 0xf3000000 ;  /* 0xf300000013047836 */ /* 0x000fe20000000000 */
[----:B------:R0:W1:Y:S01]  /*0260*/  MUFU.RSQ R18, R19 ;  /* 0x0000001300127308 */ /* 0x0000620000001400 */
[----:B------:R-:W-:-:S03]  /*0270*/  FADD R16, |R2|, R15 ;  /* 0x0000000f02107221 */ /* 0x000fc60000000200 */
[----:B------:R-:W-:-:S13]  /*0280*/  ISETP.GT.U32.AND P0, PT, R4, 0x727fffff, PT ;  /* 0x727fffff0400780c */ /* 0x000fda0003f04070 */
[----:B01----:R-:W-:Y:S05]  /*0290*/  @!P0 BRA `(.L_x_1) ;  /* 0x0000000000108947 */ /* 0x003fea0003800000 */
[----:B------:R-:W-:-:S07]  /*02a0*/  MOV R21, 0x2c0 ;  /* 0x000002c000157802 */ /* 0x000fce0000000f00 */
[----:B------:R-:W-:Y:S05]  /*02b0*/  CALL.REL.NOINC `($__internal_0_$__cuda_sm20_sqrt_rn_f32_slowpath) ;  /* 0x0000000000e47944 */ /* 0x000fea0003c00000 */
[----:B------:R-:W-:Y:S01]  /*02c0*/  IMAD.MOV.U32 R4, RZ, RZ, R15 ;  /* 0x000000ffff047224 */ /* 0x000fe200078e000f */
[----:B------:R-:W-:Y:S06]  /*02d0*/  BRA `(.L_x_2) ;  /* 0x0000000000107947 */ /* 0x000fec0003800000 */
.L_x_1:
[----:B------:R-:W-:Y:S01]  /*02e0*/  FMUL.FTZ R4, R19, R18 ;  /* 0x0000001213047220 */ /* 0x000fe20000410000 */
[----:B------:R-:W-:-:S03]  /*02f0*/  FMUL.FTZ R17, R18, 0.5 ;  /* 0x3f00000012117820 */ /* 0x000fc60000410000 */
[----:B------:R-:W-:-:S04]  /*0300*/  FFMA R15, -R4, R4, R19 ;  /* 0x00000004040f7223 */ /* 0x000fc80000000113 */
[----:B------:R-:W-:-:S07]  /*0310*/  FFMA R4, R15, R17, R4 ;  /* 0x000000110f047223 */ /* 0x000fce0000000004 */
.L_x_2:
[----:B------:R-:W-:Y:S05]  /*0320*/  BSYNC.RECONVERGENT B0 ;  /* 0x0000000000007941 */ /* 0x000fea0003800200 */
.L_x_0:
[----:B------:R-:W-:Y:S01]  /*0330*/  FSETP.GT.AND P0, PT, R16, R13, PT ;  /* 0x0000000d1000720b */ /* 0x000fe20003f04000 */
[----:B------:R-:W-:Y:S01]  /*0340*/  BSSY.RECONVERGENT B0, `(.L_x_3) ;  /* 0x0000010000007945 */ /* 0x000fe20003800200 */
[----:B------:R-:W-:-:S11]  /*0350*/  LOP3.LUT R15, R14, 0x800000, RZ, 0xfc, !PT ;  /* 0x008000000e0f7812 */ /* 0x000fd600078efcff */
[----:B------:R-:W-:Y:S01]  /*0360*/  @P0 FMUL R16, R15, R4 ;  /* 0x000000040f100220 */ /* 0x000fe20000400000 */
[----:B------:R-:W-:-:S04]  /*0370*/  FSETP.NEU.AND P0, PT, R13, +INF , PT ;  /* 0x7f8000000d00780b */ /* 0x000fc80003f0d000 */
[----:B------:R-:W-:-:S04]  /*0380*/  FSEL R4, R16, +INF , P0 ;  /* 0x7f80000010047808 */ /* 0x000fc80000000000 */
[----:B------:R-:W0:Y:S08]  /*0390*/  MUFU.RCP R13, R4 ;  /* 0x00000004000d7308 */ /* 0x000e300000001000 */
[----:B------:R-:W1:Y:S01]  /*03a0*/  FCHK P0, R3, R4 ;  /* 0x0000000403007302 */ /* 0x000e620000000000 */
[----:B0-----:R-:W-:-:S04]  /*03b0*/  FFMA R14, -R4, R13, 1 ;  /* 0x3f800000040e7423 */ /* 0x001fc8000000010d */
[----:B------:R-:W-:-:S04]  /*03c0*/  FFMA R14, R13, R14, R13 ;  /* 0x0000000e0d0e7223 */ /* 0x000fc8000000000d */
[----:B------:R-:W-:-:S04]  /*03d0*/  FFMA R13, R3, R14, RZ ;  /* 0x0000000e030d7223 */ /* 0x000fc800000000ff */
[----:B------:R-:W-:-:S04]  /*03e0*/  FFMA R15, -R4, R13, R3 ;  /* 0x0000000d040f7223 */ /* 0x000fc80000000103 */
[----:B------:R-:W-:Y:S01]  /*03f0*/  FFMA R13, R14, R15, R13 ;  /* 0x0000000f0e0d7223 */ /* 0x000fe2000000000d */
[----:B-1----:R-:W-:Y:S06]  /*0400*/  @!P0 BRA `(.L_x_4) ;  /* 0x00000000000c8947 */ /* 0x002fec0003800000 */
[----:B------:R-:W-:-:S07]  /*0410*/  MOV R14, 0x430 ;  /* 0x00000430000e7802 */ /* 0x000fce0000000f00 */
[----:B------:R-:W-:Y:S05]  /*0420*/  CALL.REL.NOINC `($__internal_1_$__cuda_sm3x_div_rn_noftz_f32_slowpath) ;  /* 0x0000000000e47944 */ /* 0x000fea0003c00000 */
[----:B------:R-:W-:-:S07]  /*0430*/  MOV R13, R3 ;  /* 0x00000003000d7202 */ /* 0x000fce0000000f00 */
.L_x_4:
[----:B------:R-:W-:Y:S05]  /*0440*/  BSYNC.RECONVERGENT B0 ;  /* 0x0000000000007941 */ /* 0x000fea0003800200 */
.L_x_3:
[----:B------:R-:W0:Y:S01]  /*0450*/  MUFU.RCP R3, R4 ;  /* 0x0000000400037308 */ /* 0x000e220000001000 */
[----:B------:R1:W-:Y:S01]  /*0460*/  STG.E desc[UR6][R6.64], R13 ;  /* 0x0000000d06007986 */ /* 0x0003e2000c101906 */
[----:B------:R-:W-:Y:S06]  /*0470*/  BSSY.RECONVERGENT B0, `(.L_x_5) ;  /* 0x000000b000007945 */ /* 0x000fec0003800200 */
[----:B------:R-:W2:Y:S01]  /*0480*/  FCHK P0, R0, R4 ;  /* 0x0000000400007302 */ /* 0x000ea20000000000 */
[----:B0-----:R-:W-:-:S04]  /*0490*/  FFMA R14, -R4, R3, 1 ;  /* 0x3f800000040e7423 */ /* 0x001fc80000000103 */
[----:B------:R-:W-:-:S04]  /*04a0*/  FFMA R16, R3, R14, R3 ;  /* 0x0000000e03107223 */ /* 0x000fc80000000003 */
[----:B------:R-:W-:-:S04]  /*04b0*/  FFMA R3, R0, R16, RZ ;  /* 0x0000001000037223 */ /* 0x000fc800000000ff */
[----:B------:R-:W-:-:S04]  /*04c0*/  FFMA R14, -R4, R3, R0 ;  /* 0x00000003040e7223 */ /* 0x000fc80000000100 */
[----:B------:R-:W-:Y:S01]  /*04d0*/  FFMA R3, R16, R14, R3 ;  /* 0x0000000e10037223 */ /* 0x000fe20000000003 */
[----:B-12---:R-:W-:Y:S06]  /*04e0*/  @!P0 BRA `(.L_x_6) ;  /* 0x00000000000c8947 */ /* 0x006fec0003800000 */
[----:B------:R-:W-:Y:S01]  /*04f0*/  IMAD.MOV.U32 R3, RZ, RZ, R0 ;  /* 0x000000ffff037224 */ /* 0x000fe200078e0000 */
[----:B------:R-:W-:-:S07]  /*0500*/  MOV R14, 0x520 ;  /* 0x00000520000e7802 */ /* 0x000fce0000000f00 */
[----:B------:R-:W-:Y:S05]  /*0510*/  CALL.REL.NOINC `($__internal_1_$__cuda_sm3x_div_rn_noftz_f32_slowpath) ;  /* 0x0000000000a87944 */ /* 0x000fea0003c00000 */
.L_x_6:
[----:B------:R-:W-:Y:S05]  /*0520*/  BSYNC.RECONVERGENT B0 ;  /* 0x0000000000007941 */ /* 0x000fea0003800200 */
.L_x_5:
        /* <DEDUP_REMOVED lines=13> */
[----:B------:R-:W-:-:S07]  /*0600*/  MOV R13, R3 ;  /* 0x00000003000d7202 */ /* 0x000fce0000000f00 */
.L_x_8:
[----:B------:R-:W-:Y:S05]  /*0610*/  BSYNC.RECONVERGENT B0 ;  /* 0x0000000000007941 */ /* 0x000fea0003800200 */
.L_x_7:
[----:B------:R1:W-:Y:S01]  /*0620*/  STG.E desc[UR6][R6.64+0x8], R13 ;  /* 0x0000080d06007986 */ /* 0x0003e2000c101906 */
[----:B------:R-:W-:Y:S05]  /*0630*/  @!P2 BRA `(.L_x_9) ;  /* 0xfffffff800a8a947 */ /* 0x000fea000383ffff */
[----:B------:R-:W-:Y:S05]  /*0640*/  EXIT ;  /* 0x000000000000794d */ /* 0x000fea0003800000 */
        .weak           $__internal_0_$__cuda_sm20_sqrt_rn_f32_slowpath
        .type           $__internal_0_$__cuda_sm20_sqrt_rn_f32_slowpath,@function
        .size           $__internal_0_$__cuda_sm20_sqrt_rn_f32_slowpath,($__internal_1_$__cuda_sm3x_div_rn_noftz_f32_slowpath - $__internal_0_$__cuda_sm20_sqrt_rn_f32_slowpath)
$__internal_0_$__cuda_sm20_sqrt_rn_f32_slowpath:
[----:B------:R-:W-:-:S13]  /*0650*/  LOP3.LUT P0, RZ, R19, 0x7fffffff, RZ, 0xc0, !PT ;  /* 0x7fffffff13ff7812 */ /* 0x000fda000780c0ff */
[----:B------:R-:W-:Y:S01]  /*0660*/  @!P0 IMAD.MOV.U32 R15, RZ, RZ, R19 ;  /* 0x000000ffff0f8224 */ /* 0x000fe200078e0013 */
[----:B------:R-:W-:Y:S06]  /*0670*/  @!P0 BRA `(.L_x_10) ;  /* 0x0000000000448947 */ /* 0x000fec0003800000 */
[----:B------:R-:W-:Y:S01]  /*0680*/  FSETP.GEU.FTZ.AND P0, PT, R19, RZ, PT ;  /* 0x000000ff1300720b */ /* 0x000fe20003f1e000 */
[----:B------:R-:W-:-:S12]  /*0690*/  IMAD.MOV.U32 R4, RZ, RZ, R19 ;  /* 0x000000ffff047224 */ /* 0x000fd800078e0013 */
[----:B------:R-:W-:Y:S01]  /*06a0*/  @!P0 MOV R15, 0x7fffffff ;  /* 0x7fffffff000f8802 */ /* 0x000fe20000000f00 */
[----:B------:R-:W-:Y:S06]  /*06b0*/  @!P0 BRA `(.L_x_10) ;  /* 0x0000000000348947 */ /* 0x000fec0003800000 */
[----:B------:R-:W-:-:S13]  /*06c0*/  FSETP.GTU.FTZ.AND P0, PT, |R4|, +INF , PT ;  /* 0x7f8000000400780b */ /* 0x000fda0003f1c200 */
[----:B------:R-:W-:Y:S01]  /*06d0*/  @P0 FADD.FTZ R15, R4, 1 ;  /* 0x3f800000040f0421 */ /* 0x000fe20000010000 */
[----:B------:R-:W-:Y:S06]  /*06e0*/  @P0 BRA `(.L_x_10) ;  /* 0x0000000000280947 */ /* 0x000fec0003800000 */
[----:B------:R-:W-:-:S13]  /*06f0*/  FSETP.NEU.FTZ.AND P0, PT, |R4|, +INF , PT ;  /* 0x7f8000000400780b */ /* 0x000fda0003f1d200 */
[----:B------:R-:W-:-:S04]  /*0700*/  @P0 FFMA R17, R4, 1.84467440737095516160e+19, RZ ;  /* 0x5f80000004110823 */ /* 0x000fc800000000ff */
[----:B------:R-:W0:Y:S02]  /*0710*/  @P0 MUFU.RSQ R18, R17 ;  /* 0x0000001100120308 */ /* 0x000e240000001400 */
[----:B0-----:R-:W-:Y:S01]  /*0720*/  @P0 FMUL.FTZ R20, R17, R18 ;  /* 0x0000001211140220 */ /* 0x001fe20000410000 */
[----:B------:R-:W-:-:S03]  /*0730*/  @P0 FMUL.FTZ R18, R18, 0.5 ;  /* 0x3f00000012120820 */ /* 0x000fc60000410000 */
[----:B------:R-:W-:-:S04]  /*0740*/  @P0 FADD.FTZ R15, -R20, -RZ ;  /* 0x800000ff140f0221 */ /* 0x000fc80000010100 */
[----:B------:R-:W-:Y:S01]  /*0750*/  @P0 FFMA R19, R20, R15, R17 ;  /* 0x0000000f14130223 */ /* 0x000fe20000000011 */
[----:B------:R-:W-:-:S03]  /*0760*/  @!P0 IMAD.MOV.U32 R15, RZ, RZ, R4 ;  /* 0x000000ffff0f8224 */ /* 0x000fc600078e0004 */
[----:B------:R-:W-:-:S04]  /*0770*/  @P0 FFMA R18, R19, R18, R20 ;  /* 0x0000001213120223 */ /* 0x000fc80000000014 */
[----:B------:R-:W-:-:S07]  /*0780*/  @P0 FMUL.FTZ R15, R18, 2.3283064365386962891e-10 ;  /* 0x2f800000120f0820 */ /* 0x000fce0000410000 */
.L_x_10:
[----:B------:R-:W-:Y:S02]  /*0790*/  HFMA2 R19, -RZ, RZ, 0, 0 ;  /* 0x00000000ff137431 */ /* 0x000fe400000001ff */
[----:B------:R-:W-:-:S04]  /*07a0*/  IMAD.MOV.U32 R18, RZ, RZ, R21 ;  /* 0x000000ffff127224 */ /* 0x000fc800078e0015 */
[----:B------:R-:W-:Y:S05]  /*07b0*/  RET.REL.NODEC R18 `(_ZN4solr16normalize_kernelEPKiPfi) ;  /* 0xfffffff812107950 */ /* 0x000fea0003c3ffff */
        .weak           $__internal_1_$__cuda_sm3x_div_rn_noftz_f32_slowpath
        .type           $__internal_1_$__cuda_sm3x_div_rn_noftz_f32_slowpath,@function
        .size           $__internal_1_$__cuda_sm3x_div_rn_noftz_f32_slowpath,(.L_x_24 - $__internal_1_$__cuda_sm3x_div_rn_noftz_f32_slowpath)
$__internal_1_$__cuda_sm3x_div_rn_noftz_f32_slowpath:
[----:B------:R-:W-:Y:S01]  /*07c0*/  SHF.R.U32.HI R13, RZ, 0x17, R4 ;  /* 0x00000017ff0d7819 */ /* 0x000fe20000011604 */
[----:B------:R-:W-:Y:S01]  /*07d0*/  BSSY.RECONVERGENT B1, `(.L_x_11) ;  /* 0x0000063000017945 */ /* 0x000fe20003800200 */
[----:B------:R-:W-:Y:S02]  /*07e0*/  SHF.R.U32.HI R15, RZ, 0x17, R3 ;  /* 0x00000017ff0f7819 */ /* 0x000fe40000011603 */
[----:B------:R-:W-:Y:S02]  /*07f0*/  LOP3.LUT R13, R13, 0xff, RZ, 0xc0, !PT ;  /* 0x000000ff0d0d7812 */ /* 0x000fe400078ec0ff */
[----:B------:R-:W-:Y:S02]  /*0800*/  LOP3.LUT R18, R15, 0xff, RZ, 0xc0, !PT ;  /* 0x000000ff0f127812 */ /* 0x000fe400078ec0ff */
[----:B------:R-:W-:Y:S01]  /*0810*/  MOV R16, R4 ;  /* 0x0000000400107202 */ /* 0x000fe20000000f00 */
[----:B------:R-:W-:Y:S02]  /*0820*/  VIADD R19, R13, 0xffffffff ;  /* 0xffffffff0d137836 */ /* 0x000fe40000000000 */
[----:B------:R-:W-:-:S03]  /*0830*/  VIADD R17, R18, 0xffffffff ;  /* 0xffffffff12117836 */ /* 0x000fc60000000000 */
[----:B------:R-:W-:-:S04]  /*0840*/  ISETP.GT.U32.AND P0, PT, R19, 0xfd, PT ;  /* 0x000000fd1300780c */ /* 0x000fc80003f04070 */
[----:B------:R-:W-:-:S13]  /*0850*/  ISETP.GT.U32.OR P0, PT, R17, 0xfd, P0 ;  /* 0x000000fd1100780c */ /* 0x000fda0000704470 */
[----:B------:R-:W-:Y:S01]  /*0860*/  @!P0 IMAD.MOV.U32 R15, RZ, RZ, RZ ;  /* 0x000000ffff0f8224 */ /* 0x000fe200078e00ff */
[----:B------:R-:W-:Y:S06]  /*0870*/  @!P0 BRA `(.L_x_12) ;  /* 0x00000000005c8947 */ /* 0x000fec0003800000 */
[----:B------:R-:W-:Y:S02]  /*0880*/  FSETP.GTU.FTZ.AND P0, PT, |R3|, +INF , PT ;  /* 0x7f8000000300780b */ /* 0x000fe40003f1c200 */
[----:B------:R-:W-:-:S04]  /*0890*/  FSETP.GTU.FTZ.AND P1, PT, |R4|, +INF , PT ;  /* 0x7f8000000400780b */ /* 0x000fc80003f3c200 */
[----:B------:R-:W-:-:S13]  /*08a0*/  PLOP3.LUT P0, PT, P0, P1, PT, 0xf8, 0x8f ;  /* 0x00000000008f781c */ /* 0x000fda0000703f70 */
[----:B------:R-:W-:Y:S05]  /*08b0*/  @P0 BRA `(.L_x_13) ;  /* 0x00000004004c0947 */ /* 0x000fea0003800000 */
[----:B------:R-:W-:-:S13]  /*08c0*/  LOP3.LUT P0, RZ, R16, 0x7fffffff, R3, 0xc8, !PT ;  /* 0x7fffffff10ff7812 */ /* 0x000fda000780c803 */
[----:B------:R-:W-:Y:S05]  /*08d0*/  @!P0 BRA `(.L_x_14) ;  /* 0x00000004003c8947 */ /* 0x000fea0003800000 */
[C---:B------:R-:W-:Y:S02]  /*08e0*/  FSETP.NEU.FTZ.AND P3, PT, |R3|.reuse, +INF , PT ;  /* 0x7f8000000300780b */ /* 0x040fe40003f7d200 */
[----:B------:R-:W-:Y:S02]  /*08f0*/  FSETP.NEU.FTZ.AND P1, PT, |R4|, +INF , PT ;  /* 0x7f8000000400780b */ /* 0x000fe40003f3d200 */
[----:B------:R-:W-:-:S11]  /*0900*/  FSETP.NEU.FTZ.AND P0, PT, |R3|, +INF , PT ;  /* 0x7f8000000300780b */ /* 0x000fd60003f1d200 */
[----:B------:R-:W-:Y:S05]  /*0910*/  @!P1 BRA !P3, `(.L_x_14) ;  /* 0x00000004002c9947 */ /* 0x000fea0005800000 */
[----:B------:R-:W-:-:S04]  /*0920*/  LOP3.LUT P3, RZ, R3, 0x7fffffff, RZ, 0xc0, !PT ;  /* 0x7fffffff03ff7812 */ /* 0x000fc8000786c0ff */
[----:B------:R-:W-:-:S13]  /*0930*/  PLOP3.LUT P1, PT, P1, P3, PT, 0x2f, 0xf2 ;  /* 0x0000000000f2781c */ /* 0x000fda0000f26577 */
[----:B------:R-:W-:Y:S05]  /*0940*/  @P1 BRA `(.L_x_15) ;  /* 0x0000000400181947 */ /* 0x000fea0003800000 */
[----:B------:R-:W-:-:S04]  /*0950*/  LOP3.LUT P1, RZ, R16, 0x7fffffff, RZ, 0xc0, !PT ;  /* 0x7fffffff10ff7812 */ /* 0x000fc8000782c0ff */
[----:B------:R-:W-:-:S13]  /*0960*/  PLOP3.LUT P0, PT, P0, P1, PT, 0x2f, 0xf2 ;  /* 0x0000000000f2781c */ /* 0x000fda0000702577 */
[----:B------:R-:W-:Y:S05]  /*0970*/  @P0 BRA `(.L_x_16) ;  /* 0x0000000400000947 */ /* 0x000fea0003800000 */
[----:B------:R-:W-:Y:S02]  /*0980*/  ISETP.GE.AND P0, PT, R17, RZ, PT ;  /* 0x000000ff1100720c */ /* 0x000fe40003f06270 */
[----:B------:R-:W-:-:S11]  /*0990*/  ISETP.GE.AND P1, PT, R19, RZ, PT ;  /* 0x000000ff1300720c */ /* 0x000fd60003f26270 */
[----:B------:R-:W-:Y:S01]  /*09a0*/  @P0 IMAD.MOV.U32 R15, RZ, RZ, RZ ;  /* 0x000000ffff0f0224 */ /* 0x000fe200078e00ff */
[----:B------:R-:W-:Y:S01]  /*09b0*/  @!P0 MOV R15, 0xffffffc0 ;  /* 0xffffffc0000f8802 */ /* 0x000fe20000000f00 */
[----:B------:R-:W-:Y:S01]  /*09c0*/  @!P0 FFMA R3, R3, 1.84467440737095516160e+19, RZ ;  /* 0x5f80000003038823 */ /* 0x000fe200000000ff */
[----:B------:R-:W-:-:S03]  /*09d0*/  @!P1 FFMA R16, R4, 1.84467440737095516160e+19, RZ ;  /* 0x5f80000004109823 */ /* 0x000fc600000000ff */
[----:B------:R-:W-:-:S07]  /*09e0*/  @!P1 VIADD R15, R15, 0x40 ;  /* 0x000000400f0f9836 */ /* 0x000fce0000000000 */
.L_x_12:
[----:B------:R-:W-:Y:S01]  /*09f0*/  LEA R17, R13, 0xc0800000, 0x17 ;  /* 0xc08000000d117811 */ /* 0x000fe200078eb8ff */
[----:B------:R-:W-:Y:S01]  /*0a00*/  BSSY.RECONVERGENT B2, `(.L_x_17) ;  /* 0x0000036000027945 */ /* 0x000fe20003800200 */
[----:B------:R-:W-:-:S03]  /*0a10*/  IADD3 R18, PT, PT, R18, -0x7f, RZ ;  /* 0xffffff8112127810 */ /* 0x000fc60007ffe0ff */
[----:B------:R-:W-:Y:S02]  /*0a20*/  IMAD.IADD R19, R16, 0x1, -R17 ;  /* 0x0000000110137824 */ /* 0x000fe400078e0a11 */
[C---:B------:R-:W-:Y:S01]  /*0a30*/  IMAD R3, R18.reuse, -0x800000, R3 ;  /* 0xff80000012037824 */ /* 0x040fe200078e0203 */
[----:B------:R-:W-:Y:S01]  /*0a40*/  IADD3 R18, PT, PT, R18, 0x7f, -R13 ;  /* 0x0000007f12127810 */ /* 0x000fe20007ffe80d */
[----:B------:R-:W0:Y:S01]  /*0a50*/  MUFU.RCP R16, R19 ;  /* 0x0000001300107308 */ /* 0x000e220000001000 */
[----:B------:R-:W-:-:S03]  /*0a60*/  FADD.FTZ R20, -R19, -RZ ;  /* 0x800000ff13147221 */ /* 0x000fc60000010100 */
[----:B------:R-:W-:Y:S02]  /*0a70*/  IMAD.IADD R18, R18, 0x1, R15 ;  /* 0x0000000112127824 */ /* 0x000fe400078e020f */
[----:B0-----:R-:W-:-:S04]  /*0a80*/  FFMA R17, R16, R20, 1 ;  /* 0x3f80000010117423 */ /* 0x001fc80000000014 */
[----:B------:R-:W-:-:S04]  /*0a90*/  FFMA R16, R16, R17, R16 ;  /* 0x0000001110107223 */ /* 0x000fc80000000010 */
[----:B------:R-:W-:-:S04]  /*0aa0*/  FFMA R17, R3, R16, RZ ;  /* 0x0000001003117223 */ /* 0x000fc800000000ff */
[----:B------:R-:W-:-:S04]  /*0ab0*/  FFMA R21, R20, R17, R3 ;  /* 0x0000001114157223 */ /* 0x000fc80000000003 */
[----:B------:R-:W-:-:S04]  /*0ac0*/  FFMA R17, R16, R21, R17 ;  /* 0x0000001510117223 */ /* 0x000fc80000000011 */
[----:B------:R-:W-:-:S04]  /*0ad0*/  FFMA R20, R20, R17, R3 ;  /* 0x0000001114147223 */ /* 0x000fc80000000003 */
[----:B------:R-:W-:-:S05]  /*0ae0*/  FFMA R3, R16, R20, R17 ;  /* 0x0000001410037223 */ /* 0x000fca0000000011 */
[----:B------:R-:W-:-:S04]  /*0af0*/  SHF.R.U32.HI R13, RZ, 0x17, R3 ;  /* 0x00000017ff0d7819 */ /* 0x000fc80000011603 */
[----:B------:R-:W-:-:S05]  /*0b00*/  LOP3.LUT R13, R13, 0xff, RZ, 0xc0, !PT ;  /* 0x000000ff0d0d7812 */ /* 0x000fca00078ec0ff */
[----:B------:R-:W-:-:S05]  /*0b10*/  IMAD.IADD R19, R13, 0x1, R18 ;  /* 0x000000010d137824 */ /* 0x000fca00078e0212 */
[----:B------:R-:W-:-:S04]  /*0b20*/  IADD3 R13, PT, PT, R19, -0x1, RZ ;  /* 0xffffffff130d7810 */ /* 0x000fc80007ffe0ff */
[----:B------:R-:W-:-:S13]  /*0b30*/  ISETP.GE.U32.AND P0, PT, R13, 0xfe, PT ;  /* 0x000000fe0d00780c */ /* 0x000fda0003f06070 */
[----:B------:R-:W-:Y:S05]  /*0b40*/  @!P0 BRA `(.L_x_18) ;  /* 0x0000000000808947 */ /* 0x000fea0003800000 */
[----:B------:R-:W-:-:S13]  /*0b50*/  ISETP.GT.AND P0, PT, R19, 0xfe, PT ;  /* 0x000000fe1300780c */ /* 0x000fda0003f04270 */
[----:B------:R-:W-:Y:S05]  /*0b60*/  @P0 BRA `(.L_x_19) ;  /* 0x00000000006c0947 */ /* 0x000fea0003800000 */
[----:B------:R-:W-:-:S13]  /*0b70*/  ISETP.GE.AND P0, PT, R19, 0x1, PT ;  /* 0x000000011300780c */ /* 0x000fda0003f06270 */
[----:B------:R-:W-:Y:S05]  /*0b80*/  @P0 BRA `(.L_x_20) ;  /* 0x0000000000740947 */ /* 0x000fea0003800000 */
[----:B------:R-:W-:Y:S02]  /*0b90*/  ISETP.GE.AND P0, PT, R19, -0x18, PT ;  /* 0xffffffe81300780c */ /* 0x000fe40003f06270 */
[----:B------:R-:W-:-:S11]  /*0ba0*/  LOP3.LUT R3, R3, 0x80000000, RZ, 0xc0, !PT ;  /* 0x8000000003037812 */ /* 0x000fd600078ec0ff */
[----:B------:R-:W-:Y:S05]  /*0bb0*/  @!P0 BRA `(.L_x_20) ;  /* 0x0000000000688947 */ /* 0x000fea0003800000 */
[CCC-:B------:R-:W-:Y:S01]  /*0bc0*/  FFMA.RZ R13, R16.reuse, R20.reuse, R17.reuse ;  /* 0x00000014100d7223 */ /* 0x1c0fe2000000c011 */
[C---:B------:R-:W-:Y:S01]  /*0bd0*/  VIADD R18, R19.reuse, 0x20 ;  /* 0x0000002013127836 */ /* 0x040fe20000000000 */
[C---:B------:R-:W-:Y:S02]  /*0be0*/  ISETP.NE.AND P3, PT, R19.reuse, RZ, PT ;  /* 0x000000ff1300720c */ /* 0x040fe40003f65270 */
[----:B------:R-:W-:Y:S02]  /*0bf0*/  ISETP.NE.AND P1, PT, R19, RZ, PT ;  /* 0x000000ff1300720c */ /* 0x000fe40003f25270 */
[----:B------:R-:W-:Y:S01]  /*0c00*/  LOP3.LUT R15, R13, 0x7fffff, RZ, 0xc0, !PT ;  /* 0x007fffff0d0f7812 */ /* 0x000fe200078ec0ff */
[CCC-:B------:R-:W-:Y:S01]  /*0c10*/  FFMA.RP R13, R16.reuse, R20.reuse, R17.reuse ;  /* 0x00000014100d7223 */ /* 0x1c0fe20000008011 */
[----:B------:R-:W-:Y:S01]  /*0c20*/  FFMA.RM R16, R16, R20, R17 ;  /* 0x0000001410107223 */ /* 0x000fe20000004011 */
[----:B------:R-:W-:Y:S01]  /*0c30*/  IMAD.MOV R17, RZ, RZ, -R19 ;  /* 0x000000ffff117224 */ /* 0x000fe200078e0a13 */
[----:B------:R-:W-:-:S03]  /*0c40*/  LOP3.LUT R15, R15, 0x800000, RZ, 0xfc, !PT ;  /* 0x008000000f0f7812 */ /* 0x000fc600078efcff */
[----:B------:R-:W-:Y:S02]  /*0c50*/  FSETP.NEU.FTZ.AND P0, PT, R13, R16, PT ;  /* 0x000000100d00720b */ /* 0x000fe40003f1d000 */
[----:B------:R-:W-:Y:S02]  /*0c60*/  SHF.L.U32 R18, R15, R18, RZ ;  /* 0x000000120f127219 */ /* 0x000fe400000006ff */
[----:B------:R-:W-:Y:S02]  /*0c70*/  SEL R16, R17, RZ, P3 ;  /* 0x000000ff11107207 */ /* 0x000fe40001800000 */
[----:B------:R-:W-:Y:S02]  /*0c80*/  ISETP.NE.AND P1, PT, R18, RZ, P1 ;  /* 0x000000ff1200720c */ /* 0x000fe40000f25270 */
[----:B------:R-:W-:Y:S02]  /*0c90*/  SHF.R.U32.HI R16, RZ, R16, R15 ;  /* 0x00000010ff107219 */ /* 0x000fe4000001160f */
[----:B------:R-:W-:-:S02]  /*0ca0*/  PLOP3.LUT P0, PT, P0, P1, PT, 0xf8, 0x8f ;  /* 0x00000000008f781c */ /* 0x000fc40000703f70 */
[----:B------:R-:W-:Y:S02]  /*0cb0*/  SHF.R.U32.HI R18, RZ, 0x1, R16 ;  /* 0x00000001ff127819 */ /* 0x000fe40000011610 */
[----:B------:R-:W-:-:S04]  /*0cc0*/  SEL R13, RZ, 0x1, !P0 ;  /* 0x00000001ff0d7807 */ /* 0x000fc80004000000 */
[----:B------:R-:W-:-:S04]  /*0cd0*/  LOP3.LUT R13, R13, 0x1, R18, 0xf8, !PT ;  /* 0x000000010d0d7812 */ /* 0x000fc800078ef812 */
[----:B------:R-:W-:-:S04]  /*0ce0*/  LOP3.LUT R13, R13, R16, RZ, 0xc0, !PT ;  /* 0x000000100d0d7212 */ /* 0x000fc800078ec0ff */
[----:B------:R-:W-:-:S04]  /*0cf0*/  IADD3 R18, PT, PT, R18, R13, RZ ;  /* 0x0000000d12127210 */ /* 0x000fc80007ffe0ff */
[----:B------:R-:W-:Y:S01]  /*0d00*/  LOP3.LUT R3, R18, R3, RZ, 0xfc, !PT ;  /* 0x0000000312037212 */ /* 0x000fe200078efcff */
[----:B------:R-:W-:Y:S06]  /*0d10*/  BRA `(.L_x_20) ;  /* 0x0000000000107947 */ /* 0x000fec0003800000 */
.L_x_19:
[----:B------:R-:W-:-:S04]  /*0d20*/  LOP3.LUT R3, R3, 0x80000000, RZ, 0xc0, !PT ;  /* 0x8000000003037812 */ /* 0x000fc800078ec0ff */
[----:B------:R-:W-:Y:S01]  /*0d30*/  LOP3.LUT R3, R3, 0x7f800000, RZ, 0xfc, !PT ;  /* 0x7f80000003037812 */ /* 0x000fe200078efcff */
[----:B------:R-:W-:Y:S06]  /*0d40*/  BRA `(.L_x_20) ;  /* 0x0000000000047947 */ /* 0x000fec0003800000 */
.L_x_18:
[----:B------:R-:W-:-:S07]  /*0d50*/  IMAD R3, R18, 0x800000, R3 ;  /* 0x0080000012037824 */ /* 0x000fce00078e0203 */
.L_x_20:
[----:B------:R-:W-:Y:S05]  /*0d60*/  BSYNC.RECONVERGENT B2 ;  /* 0x0000000000027941 */ /* 0x000fea0003800200 */
.L_x_17:
[----:B------:R-:W-:Y:S05]  /*0d70*/  BRA `(.L_x_21) ;  /* 0x0000000000207947 */ /* 0x000fea0003800000 */
.L_x_16:
[----:B------:R-:W-:-:S04]  /*0d80*/  LOP3.LUT R3, R16, 0x80000000, R3, 0x48, !PT ;  /* 0x8000000010037812 */ /* 0x000fc800078e4803 */
[----:B------:R-:W-:Y:S01]  /*0d90*/  LOP3.LUT R3, R3, 0x7f800000, RZ, 0xfc, !PT ;  /* 0x7f80000003037812 */ /* 0x000fe200078efcff */
[----:B------:R-:W-:Y:S06]  /*0da0*/  BRA `(.L_x_21) ;  /* 0x0000000000147947 */ /* 0x000fec0003800000 */
.L_x_15:
[----:B------:R-:W-:Y:S01]  /*0db0*/  LOP3.LUT R3, R16, 0x80000000, R3, 0x48, !PT ;  /* 0x8000000010037812 */ /* 0x000fe200078e4803 */
[----:B------:R-:W-:Y:S06]  /*0dc0*/  BRA `(.L_x_21) ;  /* 0x00000000000c7947 */ /* 0x000fec0003800000 */
.L_x_14:
[----:B------:R-:W0:Y:S01]  /*0dd0*/  MUFU.RSQ R3, -QNAN ;  /* 0xffc0000000037908 */ /* 0x000e220000001400 */
[----:B------:R-:W-:Y:S05]  /*0de0*/  BRA `(.L_x_21) ;  /* 0x0000000000047947 */ /* 0x000fea0003800000 */
.L_x_13:
[----:B------:R-:W-:-:S07]  /*0df0*/  FADD.FTZ R3, R3, R4 ;  /* 0x0000000403037221 */ /* 0x000fce0000010000 */
.L_x_21:
[----:B------:R-:W-:Y:S05]  /*0e00*/  BSYNC.RECONVERGENT B1 ;  /* 0x0000000000017941 */ /* 0x000fea0003800200 */
.L_x_11:
[----:B------:R-:W-:-:S04]  /*0e10*/  HFMA2 R15, -RZ, RZ, 0, 0 ;  /* 0x00000000ff0f7431 */ /* 0x000fc800000001ff */
[----:B0-----:R-:W-:Y:S05]  /*0e20*/  RET.REL.NODEC R14 `(_ZN4solr16normalize_kernelEPKiPfi) ;  /* 0xfffffff00e747950 */ /* 0x001fea0003c3ffff */
.L_x_22:
[----:B------:R-:W-:-:S00]  /*0e30*/  BRA `(.L_x_22) ;  /* 0xfffffffc00fc7947 */ /* 0x000fc0000383ffff */
[----:B------:R-:W-:-:S00]  /*0e40*/  NOP ;  /* 0x0000000000007918 */ /* 0x000fc00000000000 */
        /* <DEDUP_REMOVED lines=11> */
.L_x_24:


//--------------------- .nv.shared.reserved.0     --------------------------
	.section	.nv.shared.reserved.0,"aw",@nobits
	.weak		__nv_reservedSMEM_offset_0_alias
	.size		__nv_reservedSMEM_offset_0_alias, 0, 64
	.other		__nv_reservedSMEM_offset_0_alias,@"STO_CUDA_RESERVED_SHARED STV_DEFAULT"
__nv_reservedSMEM_offset_0_alias:
	.zero		0
	.zero		64


//--------------------- .nv.constant0._ZN4solr16normalize_kernelEPKiPfi --------------------------
	.section	.nv.constant0._ZN4solr16normalize_kernelEPKiPfi,"a",@progbits
	.sectionflags	@""
	.align	4
.nv.constant0._ZN4solr16normalize_kernelEPKiPfi:
	.zero		916


//--------------------- SYMBOLS --------------------------

	.type		.nv.reservedSmem.offset0,@object
	.size		.nv.reservedSmem.offset0,0x4
